//
// Generated by NVIDIA NVVM Compiler
//
// Compiler Build ID: CL-36424714
// Cuda compilation tools, release 13.0, V13.0.88
// Based on NVVM 20.0.0
//

.version 9.0
.target sm_100
.address_size 64

	// .globl	_ZN3cub18CUB_300001_SM_10006detail11EmptyKernelIvEEvv
.global .align 1 .b8 _ZN34_INTERNAL_b732f823_4_k_cu_eec0afba4cuda3std3__45__cpo5beginE[1];
.global .align 1 .b8 _ZN34_INTERNAL_b732f823_4_k_cu_eec0afba4cuda3std3__45__cpo3endE[1];
.global .align 1 .b8 _ZN34_INTERNAL_b732f823_4_k_cu_eec0afba4cuda3std3__45__cpo6cbeginE[1];
.global .align 1 .b8 _ZN34_INTERNAL_b732f823_4_k_cu_eec0afba4cuda3std3__45__cpo4cendE[1];
.global .align 1 .b8 _ZN34_INTERNAL_b732f823_4_k_cu_eec0afba4cuda3std3__45__cpo6rbeginE[1];
.global .align 1 .b8 _ZN34_INTERNAL_b732f823_4_k_cu_eec0afba4cuda3std3__45__cpo4rendE[1];
.global .align 1 .b8 _ZN34_INTERNAL_b732f823_4_k_cu_eec0afba4cuda3std3__45__cpo7crbeginE[1];
.global .align 1 .b8 _ZN34_INTERNAL_b732f823_4_k_cu_eec0afba4cuda3std3__45__cpo5crendE[1];
.global .align 1 .b8 _ZN34_INTERNAL_b732f823_4_k_cu_eec0afba4cuda3std3__436_GLOBAL__N__b732f823_4_k_cu_eec0afba6ignoreE[1];
.global .align 1 .b8 _ZN34_INTERNAL_b732f823_4_k_cu_eec0afba4cuda3std3__419piecewise_constructE[1];
.global .align 1 .b8 _ZN34_INTERNAL_b732f823_4_k_cu_eec0afba4cuda3std3__48in_placeE[1];
.global .align 1 .b8 _ZN34_INTERNAL_b732f823_4_k_cu_eec0afba4cuda3std3__420unreachable_sentinelE[1];
.global .align 1 .b8 _ZN34_INTERNAL_b732f823_4_k_cu_eec0afba4cuda3std3__47nulloptE[1];
.global .align 1 .b8 _ZN34_INTERNAL_b732f823_4_k_cu_eec0afba4cuda3std3__48unexpectE[1];
.global .align 1 .b8 _ZN34_INTERNAL_b732f823_4_k_cu_eec0afba4cuda3std6ranges3__45__cpo4swapE[1];
.global .align 1 .b8 _ZN34_INTERNAL_b732f823_4_k_cu_eec0afba4cuda3std6ranges3__45__cpo9iter_moveE[1];
.global .align 1 .b8 _ZN34_INTERNAL_b732f823_4_k_cu_eec0afba4cuda3std6ranges3__45__cpo5beginE[1];
.global .align 1 .b8 _ZN34_INTERNAL_b732f823_4_k_cu_eec0afba4cuda3std6ranges3__45__cpo3endE[1];
.global .align 1 .b8 _ZN34_INTERNAL_b732f823_4_k_cu_eec0afba4cuda3std6ranges3__45__cpo6cbeginE[1];
.global .align 1 .b8 _ZN34_INTERNAL_b732f823_4_k_cu_eec0afba4cuda3std6ranges3__45__cpo4cendE[1];
.global .align 1 .b8 _ZN34_INTERNAL_b732f823_4_k_cu_eec0afba4cuda3std6ranges3__45__cpo7advanceE[1];
.global .align 1 .b8 _ZN34_INTERNAL_b732f823_4_k_cu_eec0afba4cuda3std6ranges3__45__cpo9iter_swapE[1];
.global .align 1 .b8 _ZN34_INTERNAL_b732f823_4_k_cu_eec0afba4cuda3std6ranges3__45__cpo4nextE[1];
.global .align 1 .b8 _ZN34_INTERNAL_b732f823_4_k_cu_eec0afba4cuda3std6ranges3__45__cpo4prevE[1];
.global .align 1 .b8 _ZN34_INTERNAL_b732f823_4_k_cu_eec0afba4cuda3std6ranges3__45__cpo4dataE[1];
.global .align 1 .b8 _ZN34_INTERNAL_b732f823_4_k_cu_eec0afba4cuda3std6ranges3__45__cpo5cdataE[1];
.global .align 1 .b8 _ZN34_INTERNAL_b732f823_4_k_cu_eec0afba4cuda3std6ranges3__45__cpo4sizeE[1];
.global .align 1 .b8 _ZN34_INTERNAL_b732f823_4_k_cu_eec0afba4cuda3std6ranges3__45__cpo5ssizeE[1];
.global .align 1 .b8 _ZN34_INTERNAL_b732f823_4_k_cu_eec0afba4cuda3std6ranges3__45__cpo8distanceE[1];
.global .align 1 .b8 _ZN34_INTERNAL_b732f823_4_k_cu_eec0afba6thrust24THRUST_300001_SM_1000_NS6system6detail10sequential3seqE[1];
.global .align 1 .b8 _ZN34_INTERNAL_b732f823_4_k_cu_eec0afba6thrust24THRUST_300001_SM_1000_NS12placeholders2_1E[1];
.global .align 1 .b8 _ZN34_INTERNAL_b732f823_4_k_cu_eec0afba6thrust24THRUST_300001_SM_1000_NS12placeholders2_2E[1];
.global .align 1 .b8 _ZN34_INTERNAL_b732f823_4_k_cu_eec0afba6thrust24THRUST_300001_SM_1000_NS12placeholders2_3E[1];
.global .align 1 .b8 _ZN34_INTERNAL_b732f823_4_k_cu_eec0afba6thrust24THRUST_300001_SM_1000_NS12placeholders2_4E[1];
.global .align 1 .b8 _ZN34_INTERNAL_b732f823_4_k_cu_eec0afba6thrust24THRUST_300001_SM_1000_NS12placeholders2_5E[1];
.global .align 1 .b8 _ZN34_INTERNAL_b732f823_4_k_cu_eec0afba6thrust24THRUST_300001_SM_1000_NS12placeholders2_6E[1];
.global .align 1 .b8 _ZN34_INTERNAL_b732f823_4_k_cu_eec0afba6thrust24THRUST_300001_SM_1000_NS12placeholders2_7E[1];
.global .align 1 .b8 _ZN34_INTERNAL_b732f823_4_k_cu_eec0afba6thrust24THRUST_300001_SM_1000_NS12placeholders2_8E[1];
.global .align 1 .b8 _ZN34_INTERNAL_b732f823_4_k_cu_eec0afba6thrust24THRUST_300001_SM_1000_NS12placeholders2_9E[1];
.global .align 1 .b8 _ZN34_INTERNAL_b732f823_4_k_cu_eec0afba6thrust24THRUST_300001_SM_1000_NS12placeholders3_10E[1];

.visible .entry _ZN3cub18CUB_300001_SM_10006detail11EmptyKernelIvEEvv()
{


	ret;

}
	// .globl	_ZN9benchmark12cub_myreduce6kernelEPii
.visible .entry _ZN9benchmark12cub_myreduce6kernelEPii(
	.param .u64 .ptr .align 1 _ZN9benchmark12cub_myreduce6kernelEPii_param_0,
	.param .u32 _ZN9benchmark12cub_myreduce6kernelEPii_param_1
)
{
	.reg .pred 	%p<6>;
	.reg .b32 	%r<40>;
	.reg .b64 	%rd<5>;

	ld.param.u64 	%rd1, [_ZN9benchmark12cub_myreduce6kernelEPii_param_0];
	ld.param.u32 	%r5, [_ZN9benchmark12cub_myreduce6kernelEPii_param_1];
	mov.u32 	%r6, %ctaid.x;
	mov.u32 	%r7, %ntid.x;
	mov.u32 	%r8, %tid.x;
	mad.lo.s32 	%r1, %r6, %r7, %r8;
	setp.ge.s32 	%p1, %r1, %r5;
	mov.b32 	%r39, 0;
	@%p1 bra 	$L__BB1_2;
	cvta.to.global.u64 	%rd2, %rd1;
	mul.wide.s32 	%rd3, %r1, 4;
	add.s64 	%rd4, %rd2, %rd3;
	ld.global.u32 	%r39, [%rd4];
$L__BB1_2:
	// begin inline asm
	mov.u32 %r9, %laneid;
	// end inline asm
	mov.b32 	%r12, 1;
	mov.b32 	%r33, 31;
	mov.b32 	%r34, -1;
	// begin inline asm
	shfl.sync.down.b32 %r10, %r39, %r12, %r33, %r34;
	// end inline asm
	setp.gt.s32 	%p2, %r9, 30;
	selp.b32 	%r35, 0, %r10, %p2;
	add.s32 	%r16, %r35, %r39;
	mov.b32 	%r17, 2;
	// begin inline asm
	shfl.sync.down.b32 %r15, %r16, %r17, %r33, %r34;
	// end inline asm
	setp.gt.s32 	%p3, %r9, 29;
	selp.b32 	%r36, 0, %r15, %p3;
	add.s32 	%r21, %r16, %r36;
	mov.b32 	%r22, 4;
	// begin inline asm
	shfl.sync.down.b32 %r20, %r21, %r22, %r33, %r34;
	// end inline asm
	setp.gt.s32 	%p4, %r9, 27;
	selp.b32 	%r37, 0, %r20, %p4;
	add.s32 	%r26, %r21, %r37;
	mov.b32 	%r27, 8;
	// begin inline asm
	shfl.sync.down.b32 %r25, %r26, %r27, %r33, %r34;
	// end inline asm
	setp.gt.s32 	%p5, %r9, 23;
	selp.b32 	%r38, 0, %r25, %p5;
	add.s32 	%r31, %r26, %r38;
	mov.b32 	%r32, 16;
	// begin inline asm
	shfl.sync.down.b32 %r30, %r31, %r32, %r33, %r34;
	// end inline asm
	bar.sync 	0;
	ret;

}


// ===== COMPILED SASS (sm_100) =====

	.target	sm_100

	.elftype	@"ET_EXEC"


//--------------------- .note.nv.tkinfo           --------------------------
	.section	.note.nv.tkinfo,"",@"SHT_NOTE"
	.sectionflags	@"SHF_NOTE_NV_TKINFO"
	.tkinfo
        /*0018*/ 	.word	0x00000002
        /*0030*/ 	.string	""
        /*0030*/ 	.string	"ptxas"
        /*0030*/ 	.string	"Cuda compilation tools, release 13.0, V13.0.88"
        /*0030*/ 	.string	"Build cuda_13.0.r13.0/compiler.36424714_0"
        /*0030*/ 	.string	"-arch sm_100 -m 64 "



//--------------------- .note.nv.cuinfo           --------------------------
	.section	.note.nv.cuinfo,"",@"SHT_NOTE"
	.sectionflags	@"SHF_NOTE_NV_CUINFO"
        /*0018*/ 	.short	0x0002
        /*001a*/ 	.short	0x0064
        /*001c*/ 	.short	0x0082
	.zero		2


//--------------------- .nv.info                  --------------------------
	.section	.nv.info,"",@"SHT_CUDA_INFO"
	.align	4


	//----- nvinfo : EIATTR_REGCOUNT
	.align		4
        /*0000*/ 	.byte	0x04, 0x2f
        /*0002*/ 	.short	(.L_41 - .L_40)
	.align		4
.L_40:
        /*0004*/ 	.word	index@(_ZN3cub18CUB_300001_SM_10006detail11EmptyKernelIvEEvv)
        /*0008*/ 	.word	0x00000004


	//----- nvinfo : EIATTR_FRAME_SIZE
	.align		4
.L_41:
        /*000c*/ 	.byte	0x04, 0x11
        /*000e*/ 	.short	(.L_43 - .L_42)
	.align		4
.L_42:
        /*0010*/ 	.word	index@(_ZN3cub18CUB_300001_SM_10006detail11EmptyKernelIvEEvv)
        /*0014*/ 	.word	0x00000000


	//----- nvinfo : EIATTR_REGCOUNT
	.align		4
.L_43:
        /*0018*/ 	.byte	0x04, 0x2f
        /*001a*/ 	.short	(.L_45 - .L_44)
	.align		4
.L_44:
        /*001c*/ 	.word	index@(_ZN9benchmark12cub_myreduce6kernelEPii)
        /*0020*/ 	.word	0x00000004


	//----- nvinfo : EIATTR_FRAME_SIZE
	.align		4
.L_45:
        /*0024*/ 	.byte	0x04, 0x11
        /*0026*/ 	.short	(.L_47 - .L_46)
	.align		4
.L_46:
        /*0028*/ 	.word	index@(_ZN9benchmark12cub_myreduce6kernelEPii)
        /*002c*/ 	.word	0x00000000


	//----- nvinfo : EIATTR_MIN_STACK_SIZE
	.align		4
.L_47:
        /*0030*/ 	.byte	0x04, 0x12
        /*0032*/ 	.short	(.L_49 - .L_48)
	.align		4
.L_48:
        /*0034*/ 	.word	index@(_ZN9benchmark12cub_myreduce6kernelEPii)
        /*0038*/ 	.word	0x00000000


	//----- nvinfo : EIATTR_MIN_STACK_SIZE
	.align		4
.L_49:
        /*003c*/ 	.byte	0x04, 0x12
        /*003e*/ 	.short	(.L_51 - .L_50)
	.align		4
.L_50:
        /*0040*/ 	.word	index@(_ZN3cub18CUB_300001_SM_10006detail11EmptyKernelIvEEvv)
        /*0044*/ 	.word	0x00000000
.L_51:


//--------------------- .nv.compat                --------------------------
	.section	.nv.compat,"",@"SHT_CUDA_COMPAT_INFO"
	.align	4
        /*0000*/ 	.byte	0x02, 0x09, 0x00, 0x00, 0x02, 0x02, 0x01, 0x00, 0x02, 0x05, 0x05, 0x00, 0x03, 0x07, 0x01, 0x01
        /*0010*/ 	.byte	0x02, 0x03, 0x00, 0x00, 0x02, 0x06, 0x01, 0x00, 0x04, 0x0b, 0x08, 0x00, 0x09, 0x00, 0x00, 0x00
        /*0020*/ 	.byte	0x00, 0x00, 0x00, 0x00


//--------------------- .nv.info._ZN9benchmark12cub_myreduce6kernelEPii --------------------------
	.section	.nv.info._ZN9benchmark12cub_myreduce6kernelEPii,"",@"SHT_CUDA_INFO"
	.sectionflags	@""
	.align	4


	//----- nvinfo : EIATTR_CUDA_API_VERSION
	.align		4
        /*0000*/ 	.byte	0x04, 0x37
        /*0002*/ 	.short	(.L_53 - .L_52)
.L_52:
        /*0004*/ 	.word	0x00000082


	//----- nvinfo : EIATTR_KPARAM_INFO
	.align		4
.L_53:
        /*0008*/ 	.byte	0x04, 0x17
        /*000a*/ 	.short	(.L_55 - .L_54)
.L_54:
        /*000c*/ 	.word	0x00000000
        /*0010*/ 	.short	0x0001
        /*0012*/ 	.short	0x0008
        /*0014*/ 	.byte	0x00, 0xf0, 0x11, 0x00


	//----- nvinfo : EIATTR_KPARAM_INFO
	.align		4
.L_55:
        /*0018*/ 	.byte	0x04, 0x17
        /*001a*/ 	.short	(.L_57 - .L_56)
.L_56:
        /*001c*/ 	.word	0x00000000
        /*0020*/ 	.short	0x0000
        /*0022*/ 	.short	0x0000
        /*0024*/ 	.byte	0x00, 0xf5, 0x21, 0x00


	//----- nvinfo : EIATTR_SPARSE_MMA_MASK
	.align		4
.L_57:
        /*0028*/ 	.byte	0x03, 0x50
        /*002a*/ 	.short	0x0000


	//----- nvinfo : EIATTR_MAXREG_COUNT
	.align		4
        /*002c*/ 	.byte	0x03, 0x1b
        /*002e*/ 	.short	0x00ff


	//----- nvinfo : EIATTR_NUM_BARRIERS
	.align		4
        /*0030*/ 	.byte	0x02, 0x4c
        /*0032*/ 	.byte	0x01
	.zero		1


	//----- nvinfo : EIATTR_MERCURY_ISA_VERSION
	.align		4
        /*0034*/ 	.byte	0x03, 0x5f
        /*0036*/ 	.short	0x0101


	//----- nvinfo : EIATTR_VRC_CTA_INIT_COUNT
	.align		4
        /*0038*/ 	.byte	0x02, 0x4a
	.zero		1
	.zero		1


	//----- nvinfo : EIATTR_EXIT_INSTR_OFFSETS
	.align		4
        /*003c*/ 	.byte	0x04, 0x1c
        /*003e*/ 	.short	(.L_59 - .L_58)


	//   ....[0]....
.L_58:
        /*0040*/ 	.word	0x00000020


	//----- nvinfo : EIATTR_CBANK_PARAM_SIZE
	.align		4
.L_59:
        /*0044*/ 	.byte	0x03, 0x19
        /*0046*/ 	.short	0x000c


	//----- nvinfo : EIATTR_PARAM_CBANK
	.align		4
        /*0048*/ 	.byte	0x04, 0x0a
        /*004a*/ 	.short	(.L_61 - .L_60)
	.align		4
.L_60:
        /*004c*/ 	.word	index@(.nv.constant0._ZN9benchmark12cub_myreduce6kernelEPii)
        /*0050*/ 	.short	0x0380
        /*0052*/ 	.short	0x000c


	//----- nvinfo : EIATTR_SW_WAR
	.align		4
.L_61:
        /*0054*/ 	.byte	0x04, 0x36
        /*0056*/ 	.short	(.L_63 - .L_62)
.L_62:
        /*0058*/ 	.word	0x00000008
.L_63:


//--------------------- .nv.info._ZN3cub18CUB_300001_SM_10006detail11EmptyKernelIvEEvv --------------------------
	.section	.nv.info._ZN3cub18CUB_300001_SM_10006detail11EmptyKernelIvEEvv,"",@"SHT_CUDA_INFO"
	.sectionflags	@""
	.align	4


	//----- nvinfo : EIATTR_CUDA_API_VERSION
	.align		4
        /*0000*/ 	.byte	0x04, 0x37
        /*0002*/ 	.short	(.L_65 - .L_64)
.L_64:
        /*0004*/ 	.word	0x00000082


	//----- nvinfo : EIATTR_SPARSE_MMA_MASK
	.align		4
.L_65:
        /*0008*/ 	.byte	0x03, 0x50
        /*000a*/ 	.short	0x0000


	//----- nvinfo : EIATTR_MAXREG_COUNT
	.align		4
        /*000c*/ 	.byte	0x03, 0x1b
        /*000e*/ 	.short	0x00ff


	//----- nvinfo : EIATTR_MERCURY_ISA_VERSION
	.align		4
        /*0010*/ 	.byte	0x03, 0x5f
        /*0012*/ 	.short	0x0101


	//----- nvinfo : EIATTR_VRC_CTA_INIT_COUNT
	.align		4
        /*0014*/ 	.byte	0x02, 0x4a
	.zero		1
	.zero		1


	//----- nvinfo : EIATTR_EXIT_INSTR_OFFSETS
	.align		4
        /*0018*/ 	.byte	0x04, 0x1c
        /*001a*/ 	.short	(.L_67 - .L_66)


	//   ....[0]....
.L_66:
        /*001c*/ 	.word	0x00000010


	//----- nvinfo : EIATTR_SW_WAR
	.align		4
.L_67:
        /*0020*/ 	.byte	0x04, 0x36
        /*0022*/ 	.short	(.L_69 - .L_68)
.L_68:
        /*0024*/ 	.word	0x00000008
.L_69:


//--------------------- .nv.callgraph             --------------------------
	.section	.nv.callgraph,"",@"SHT_CUDA_CALLGRAPH"
	.align	4
	.sectionentsize	8
	.align		4
        /*0000*/ 	.word	0x00000000
	.align		4
        /*0004*/ 	.word	0xffffffff
	.align		4
        /*0008*/ 	.word	0x00000000
	.align		4
        /*000c*/ 	.word	0xfffffffe
	.align		4
        /*0010*/ 	.word	0x00000000
	.align		4
        /*0014*/ 	.word	0xfffffffd
	.align		4
        /*0018*/ 	.word	0x00000000
	.align		4
        /*001c*/ 	.word	0xfffffffc


//--------------------- .nv.constant4             --------------------------
	.section	.nv.constant4,"a",@progbits
	.align	8
	.align		8
.nv.constant4:
        /*0000*/ 	.dword	_ZN34_INTERNAL_b732f823_4_k_cu_eec0afba4cuda3std3__45__cpo5beginE
	.align		8
        /*0008*/ 	.dword	_ZN34_INTERNAL_b732f823_4_k_cu_eec0afba4cuda3std3__45__cpo3endE
	.align		8
        /*0010*/ 	.dword	_ZN34_INTERNAL_b732f823_4_k_cu_eec0afba4cuda3std3__45__cpo6cbeginE
	.align		8
        /*0018*/ 	.dword	_ZN34_INTERNAL_b732f823_4_k_cu_eec0afba4cuda3std3__45__cpo4cendE
	.align		8
        /*0020*/ 	.dword	_ZN34_INTERNAL_b732f823_4_k_cu_eec0afba4cuda3std3__45__cpo6rbeginE
	.align		8
        /*0028*/ 	.dword	_ZN34_INTERNAL_b732f823_4_k_cu_eec0afba4cuda3std3__45__cpo4rendE
	.align		8
        /*0030*/ 	.dword	_ZN34_INTERNAL_b732f823_4_k_cu_eec0afba4cuda3std3__45__cpo7crbeginE
	.align		8
        /*0038*/ 	.dword	_ZN34_INTERNAL_b732f823_4_k_cu_eec0afba4cuda3std3__45__cpo5crendE
	.align		8
        /*0040*/ 	.dword	_ZN34_INTERNAL_b732f823_4_k_cu_eec0afba4cuda3std3__436_GLOBAL__N__b732f823_4_k_cu_eec0afba6ignoreE
	.align		8
        /*0048*/ 	.dword	_ZN34_INTERNAL_b732f823_4_k_cu_eec0afba4cuda3std3__419piecewise_constructE
	.align		8
        /*0050*/ 	.dword	_ZN34_INTERNAL_b732f823_4_k_cu_eec0afba4cuda3std3__48in_placeE
	.align		8
        /*0058*/ 	.dword	_ZN34_INTERNAL_b732f823_4_k_cu_eec0afba4cuda3std3__420unreachable_sentinelE
	.align		8
        /*0060*/ 	.dword	_ZN34_INTERNAL_b732f823_4_k_cu_eec0afba4cuda3std3__47nulloptE
	.align		8
        /*0068*/ 	.dword	_ZN34_INTERNAL_b732f823_4_k_cu_eec0afba4cuda3std3__48unexpectE
	.align		8
        /*0070*/ 	.dword	_ZN34_INTERNAL_b732f823_4_k_cu_eec0afba4cuda3std6ranges3__45__cpo4swapE
	.align		8
        /*0078*/ 	.dword	_ZN34_INTERNAL_b732f823_4_k_cu_eec0afba4cuda3std6ranges3__45__cpo9iter_moveE
	.align		8
        /*0080*/ 	.dword	_ZN34_INTERNAL_b732f823_4_k_cu_eec0afba4cuda3std6ranges3__45__cpo5beginE
	.align		8
        /*0088*/ 	.dword	_ZN34_INTERNAL_b732f823_4_k_cu_eec0afba4cuda3std6ranges3__45__cpo3endE
	.align		8
        /*0090*/ 	.dword	_ZN34_INTERNAL_b732f823_4_k_cu_eec0afba4cuda3std6ranges3__45__cpo6cbeginE
	.align		8
        /*0098*/ 	.dword	_ZN34_INTERNAL_b732f823_4_k_cu_eec0afba4cuda3std6ranges3__45__cpo4cendE
	.align		8
        /*00a0*/ 	.dword	_ZN34_INTERNAL_b732f823_4_k_cu_eec0afba4cuda3std6ranges3__45__cpo7advanceE
	.align		8
        /*00a8*/ 	.dword	_ZN34_INTERNAL_b732f823_4_k_cu_eec0afba4cuda3std6ranges3__45__cpo9iter_swapE
	.align		8
        /*00b0*/ 	.dword	_ZN34_INTERNAL_b732f823_4_k_cu_eec0afba4cuda3std6ranges3__45__cpo4nextE
	.align		8
        /*00b8*/ 	.dword	_ZN34_INTERNAL_b732f823_4_k_cu_eec0afba4cuda3std6ranges3__45__cpo4prevE
	.align		8
        /*00c0*/ 	.dword	_ZN34_INTERNAL_b732f823_4_k_cu_eec0afba4cuda3std6ranges3__45__cpo4dataE
	.align		8
        /*00c8*/ 	.dword	_ZN34_INTERNAL_b732f823_4_k_cu_eec0afba4cuda3std6ranges3__45__cpo5cdataE
	.align		8
        /*00d0*/ 	.dword	_ZN34_INTERNAL_b732f823_4_k_cu_eec0afba4cuda3std6ranges3__45__cpo4sizeE
	.align		8
        /*00d8*/ 	.dword	_ZN34_INTERNAL_b732f823_4_k_cu_eec0afba4cuda3std6ranges3__45__cpo5ssizeE
	.align		8
        /*00e0*/ 	.dword	_ZN34_INTERNAL_b732f823_4_k_cu_eec0afba4cuda3std6ranges3__45__cpo8distanceE
	.align		8
        /*00e8*/ 	.dword	_ZN34_INTERNAL_b732f823_4_k_cu_eec0afba6thrust24THRUST_300001_SM_1000_NS6system6detail10sequential3seqE
	.align		8
        /*00f0*/ 	.dword	_ZN34_INTERNAL_b732f823_4_k_cu_eec0afba6thrust24THRUST_300001_SM_1000_NS12placeholders2_1E
	.align		8
        /*00f8*/ 	.dword	_ZN34_INTERNAL_b732f823_4_k_cu_eec0afba6thrust24THRUST_300001_SM_1000_NS12placeholders2_2E
	.align		8
        /*0100*/ 	.dword	_ZN34_INTERNAL_b732f823_4_k_cu_eec0afba6thrust24THRUST_300001_SM_1000_NS12placeholders2_3E
	.align		8
        /*0108*/ 	.dword	_ZN34_INTERNAL_b732f823_4_k_cu_eec0afba6thrust24THRUST_300001_SM_1000_NS12placeholders2_4E
	.align		8
        /*0110*/ 	.dword	_ZN34_INTERNAL_b732f823_4_k_cu_eec0afba6thrust24THRUST_300001_SM_1000_NS12placeholders2_5E
	.align		8
        /*0118*/ 	.dword	_ZN34_INTERNAL_b732f823_4_k_cu_eec0afba6thrust24THRUST_300001_SM_1000_NS12placeholders2_6E
	.align		8
        /*0120*/ 	.dword	_ZN34_INTERNAL_b732f823_4_k_cu_eec0afba6thrust24THRUST_300001_SM_1000_NS12placeholders2_7E
	.align		8
        /*0128*/ 	.dword	_ZN34_INTERNAL_b732f823_4_k_cu_eec0afba6thrust24THRUST_300001_SM_1000_NS12placeholders2_8E
	.align		8
        /*0130*/ 	.dword	_ZN34_INTERNAL_b732f823_4_k_cu_eec0afba6thrust24THRUST_300001_SM_1000_NS12placeholders2_9E
	.align		8
        /*0138*/ 	.dword	_ZN34_INTERNAL_b732f823_4_k_cu_eec0afba6thrust24THRUST_300001_SM_1000_NS12placeholders3_10E


//--------------------- .text._ZN9benchmark12cub_myreduce6kernelEPii --------------------------
	.section	.text._ZN9benchmark12cub_myreduce6kernelEPii,"ax",@progbits
	.align	128
        .global         _ZN9benchmark12cub_myreduce6kernelEPii
        .type           _ZN9benchmark12cub_myreduce6kernelEPii,@function
        .size           _ZN9benchmark12cub_myreduce6kernelEPii,(.L_x_2 - _ZN9benchmark12cub_myreduce6kernelEPii)
        .other          _ZN9benchmark12cub_myreduce6kernelEPii,@"STO_CUDA_ENTRY STV_DEFAULT"
_ZN9benchmark12cub_myreduce6kernelEPii:
.text._ZN9benchmark12cub_myreduce6kernelEPii:
[----:B------:R-:W-:Y:S08]  /*0000*/  LDC R1, c[0x0][0x37c] ;  /* 0x0000df00ff017b82 */ /* 0x000ff00000000800 */
[----:B------:R-:W-:Y:S06]  /*0010*/  BAR.SYNC.DEFER_BLOCKING 0x0 ;  /* 0x0000000000007b1d */ /* 0x000fec0000010000 */
[----:B------:R-:W-:Y:S05]  /*0020*/  EXIT ;  /* 0x000000000000794d */ /* 0x000fea0003800000 */
.L_x_0:
[----:B------:R-:W-:-:S00]  /*0030*/  BRA `(.L_x_0) ;  /* 0xfffffffc00fc7947 */ /* 0x000fc0000383ffff */
[----:B------:R-:W-:-:S00]  /*0040*/  NOP ;  /* 0x0000000000007918 */ /* 0x000fc00000000000 */
        /* <DEDUP_REMOVED lines=11> */
.L_x_2:


//--------------------- .text._ZN3cub18CUB_300001_SM_10006detail11EmptyKernelIvEEvv --------------------------
	.section	.text._ZN3cub18CUB_300001_SM_10006detail11EmptyKernelIvEEvv,"ax",@progbits
	.align	128
        .global         _ZN3cub18CUB_300001_SM_10006detail11EmptyKernelIvEEvv
        .type           _ZN3cub18CUB_300001_SM_10006detail11EmptyKernelIvEEvv,@function
        .size           _ZN3cub18CUB_300001_SM_10006detail11EmptyKernelIvEEvv,(.L_x_3 - _ZN3cub18CUB_300001_SM_10006detail11EmptyKernelIvEEvv)
        .other          _ZN3cub18CUB_300001_SM_10006detail11EmptyKernelIvEEvv,@"STO_CUDA_ENTRY STV_DEFAULT"
_ZN3cub18CUB_300001_SM_10006detail11EmptyKernelIvEEvv:
.text._ZN3cub18CUB_300001_SM_10006detail11EmptyKernelIvEEvv:
[----:B------:R-:W-:Y:S01]  /*0000*/  LDC R1, c[0x0][0x37c] ;  /* 0x0000df00ff017b82 */ /* 0x000fe20000000800 */
[----:B------:R-:W-:Y:S05]  /*0010*/  EXIT ;  /* 0x000000000000794d */ /* 0x000fea0003800000 */
.L_x_1:
        /* <DEDUP_REMOVED lines=14> */
.L_x_3:


//--------------------- .nv.shared.reserved.0     --------------------------
	.section	.nv.shared.reserved.0,"aw",@nobits
	.weak		__nv_reservedSMEM_offset_0_alias
	.size		__nv_reservedSMEM_offset_0_alias, 0, 64
	.other		__nv_reservedSMEM_offset_0_alias,@"STO_CUDA_RESERVED_SHARED STV_DEFAULT"
__nv_reservedSMEM_offset_0_alias:
	.zero		0
	.zero		64


//--------------------- .nv.global                --------------------------
	.section	.nv.global,"aw",@nobits
.nv.global:
	.type		_ZN34_INTERNAL_b732f823_4_k_cu_eec0afba6thrust24THRUST_300001_SM_1000_NS12placeholders2_5E,@object
	.size		_ZN34_INTERNAL_b732f823_4_k_cu_eec0afba6thrust24THRUST_300001_SM_1000_NS12placeholders2_5E,(_ZN34_INTERNAL_b732f823_4_k_cu_eec0afba4cuda3std3__45__cpo6cbeginE - _ZN34_INTERNAL_b732f823_4_k_cu_eec0afba6thrust24THRUST_300001_SM_1000_NS12placeholders2_5E)
_ZN34_INTERNAL_b732f823_4_k_cu_eec0afba6thrust24THRUST_300001_SM_1000_NS12placeholders2_5E:
	.zero		1
	.type		_ZN34_INTERNAL_b732f823_4_k_cu_eec0afba4cuda3std3__45__cpo6cbeginE,@object
	.size		_ZN34_INTERNAL_b732f823_4_k_cu_eec0afba4cuda3std3__45__cpo6cbeginE,(_ZN34_INTERNAL_b732f823_4_k_cu_eec0afba4cuda3std6ranges3__45__cpo6cbeginE - _ZN34_INTERNAL_b732f823_4_k_cu_eec0afba4cuda3std3__45__cpo6cbeginE)
_ZN34_INTERNAL_b732f823_4_k_cu_eec0afba4cuda3std3__45__cpo6cbeginE:
	.zero		1
	.type		_ZN34_INTERNAL_b732f823_4_k_cu_eec0afba4cuda3std6ranges3__45__cpo6cbeginE,@object
	.size		_ZN34_INTERNAL_b732f823_4_k_cu_eec0afba4cuda3std6ranges3__45__cpo6cbeginE,(_ZN34_INTERNAL_b732f823_4_k_cu_eec0afba4cuda3std3__48in_placeE - _ZN34_INTERNAL_b732f823_4_k_cu_eec0afba4cuda3std6ranges3__45__cpo6cbeginE)
_ZN34_INTERNAL_b732f823_4_k_cu_eec0afba4cuda3std6ranges3__45__cpo6cbeginE:
	.zero		1
	.type		_ZN34_INTERNAL_b732f823_4_k_cu_eec0afba4cuda3std3__48in_placeE,@object
	.size		_ZN34_INTERNAL_b732f823_4_k_cu_eec0afba4cuda3std3__48in_placeE,(_ZN34_INTERNAL_b732f823_4_k_cu_eec0afba4cuda3std6ranges3__45__cpo4sizeE - _ZN34_INTERNAL_b732f823_4_k_cu_eec0afba4cuda3std3__48in_placeE)
_ZN34_INTERNAL_b732f823_4_k_cu_eec0afba4cuda3std3__48in_placeE:
	.zero		1
	.type		_ZN34_INTERNAL_b732f823_4_k_cu_eec0afba4cuda3std6ranges3__45__cpo4sizeE,@object
	.size		_ZN34_INTERNAL_b732f823_4_k_cu_eec0afba4cuda3std6ranges3__45__cpo4sizeE,(_ZN34_INTERNAL_b732f823_4_k_cu_eec0afba6thrust24THRUST_300001_SM_1000_NS12placeholders2_9E - _ZN34_INTERNAL_b732f823_4_k_cu_eec0afba4cuda3std6ranges3__45__cpo4sizeE)
_ZN34_INTERNAL_b732f823_4_k_cu_eec0afba4cuda3std6ranges3__45__cpo4sizeE:
	.zero		1
	.type		_ZN34_INTERNAL_b732f823_4_k_cu_eec0afba6thrust24THRUST_300001_SM_1000_NS12placeholders2_9E,@object
	.size		_ZN34_INTERNAL_b732f823_4_k_cu_eec0afba6thrust24THRUST_300001_SM_1000_NS12placeholders2_9E,(_ZN34_INTERNAL_b732f823_4_k_cu_eec0afba4cuda3std3__45__cpo7crbeginE - _ZN34_INTERNAL_b732f823_4_k_cu_eec0afba6thrust24THRUST_300001_SM_1000_NS12placeholders2_9E)
_ZN34_INTERNAL_b732f823_4_k_cu_eec0afba6thrust24THRUST_300001_SM_1000_NS12placeholders2_9E:
	.zero		1
	.type		_ZN34_INTERNAL_b732f823_4_k_cu_eec0afba4cuda3std3__45__cpo7crbeginE,@object
	.size		_ZN34_INTERNAL_b732f823_4_k_cu_eec0afba4cuda3std3__45__cpo7crbeginE,(_ZN34_INTERNAL_b732f823_4_k_cu_eec0afba4cuda3std6ranges3__45__cpo4nextE - _ZN34_INTERNAL_b732f823_4_k_cu_eec0afba4cuda3std3__45__cpo7crbeginE)
_ZN34_INTERNAL_b732f823_4_k_cu_eec0afba4cuda3std3__45__cpo7crbeginE:
	.zero		1
	.type		_ZN34_INTERNAL_b732f823_4_k_cu_eec0afba4cuda3std6ranges3__45__cpo4nextE,@object
	.size		_ZN34_INTERNAL_b732f823_4_k_cu_eec0afba4cuda3std6ranges3__45__cpo4nextE,(_ZN34_INTERNAL_b732f823_4_k_cu_eec0afba4cuda3std6ranges3__45__cpo4swapE - _ZN34_INTERNAL_b732f823_4_k_cu_eec0afba4cuda3std6ranges3__45__cpo4nextE)
_ZN34_INTERNAL_b732f823_4_k_cu_eec0afba4cuda3std6ranges3__45__cpo4nextE:
	.zero		1
	.type		_ZN34_INTERNAL_b732f823_4_k_cu_eec0afba4cuda3std6ranges3__45__cpo4swapE,@object
	.size		_ZN34_INTERNAL_b732f823_4_k_cu_eec0afba4cuda3std6ranges3__45__cpo4swapE,(_ZN34_INTERNAL_b732f823_4_k_cu_eec0afba6thrust24THRUST_300001_SM_1000_NS12placeholders2_1E - _ZN34_INTERNAL_b732f823_4_k_cu_eec0afba4cuda3std6ranges3__45__cpo4swapE)
_ZN34_INTERNAL_b732f823_4_k_cu_eec0afba4cuda3std6ranges3__45__cpo4swapE:
	.zero		1
	.type		_ZN34_INTERNAL_b732f823_4_k_cu_eec0afba6thrust24THRUST_300001_SM_1000_NS12placeholders2_1E,@object
	.size		_ZN34_INTERNAL_b732f823_4_k_cu_eec0afba6thrust24THRUST_300001_SM_1000_NS12placeholders2_1E,(_ZN34_INTERNAL_b732f823_4_k_cu_eec0afba6thrust24THRUST_300001_SM_1000_NS12placeholders2_3E - _ZN34_INTERNAL_b732f823_4_k_cu_eec0afba6thrust24THRUST_300001_SM_1000_NS12placeholders2_1E)
_ZN34_INTERNAL_b732f823_4_k_cu_eec0afba6thrust24THRUST_300001_SM_1000_NS12placeholders2_1E:
	.zero		1
	.type		_ZN34_INTERNAL_b732f823_4_k_cu_eec0afba6thrust24THRUST_300001_SM_1000_NS12placeholders2_3E,@object
	.size		_ZN34_INTERNAL_b732f823_4_k_cu_eec0afba6thrust24THRUST_300001_SM_1000_NS12placeholders2_3E,(_ZN34_INTERNAL_b732f823_4_k_cu_eec0afba4cuda3std3__45__cpo5beginE - _ZN34_INTERNAL_b732f823_4_k_cu_eec0afba6thrust24THRUST_300001_SM_1000_NS12placeholders2_3E)
_ZN34_INTERNAL_b732f823_4_k_cu_eec0afba6thrust24THRUST_300001_SM_1000_NS12placeholders2_3E:
	.zero		1
	.type		_ZN34_INTERNAL_b732f823_4_k_cu_eec0afba4cuda3std3__45__cpo5beginE,@object
	.size		_ZN34_INTERNAL_b732f823_4_k_cu_eec0afba4cuda3std3__45__cpo5beginE,(_ZN34_INTERNAL_b732f823_4_k_cu_eec0afba4cuda3std6ranges3__45__cpo5beginE - _ZN34_INTERNAL_b732f823_4_k_cu_eec0afba4cuda3std3__45__cpo5beginE)
_ZN34_INTERNAL_b732f823_4_k_cu_eec0afba4cuda3std3__45__cpo5beginE:
	.zero		1
	.type		_ZN34_INTERNAL_b732f823_4_k_cu_eec0afba4cuda3std6ranges3__45__cpo5beginE,@object
	.size		_ZN34_INTERNAL_b732f823_4_k_cu_eec0afba4cuda3std6ranges3__45__cpo5beginE,(_ZN34_INTERNAL_b732f823_4_k_cu_eec0afba4cuda3std3__436_GLOBAL__N__b732f823_4_k_cu_eec0afba6ignoreE - _ZN34_INTERNAL_b732f823_4_k_cu_eec0afba4cuda3std6ranges3__45__cpo5beginE)
_ZN34_INTERNAL_b732f823_4_k_cu_eec0afba4cuda3std6ranges3__45__cpo5beginE:
	.zero		1
	.type		_ZN34_INTERNAL_b732f823_4_k_cu_eec0afba4cuda3std3__436_GLOBAL__N__b732f823_4_k_cu_eec0afba6ignoreE,@object
	.size		_ZN34_INTERNAL_b732f823_4_k_cu_eec0afba4cuda3std3__436_GLOBAL__N__b732f823_4_k_cu_eec0afba6ignoreE,(_ZN34_INTERNAL_b732f823_4_k_cu_eec0afba4cuda3std6ranges3__45__cpo4dataE - _ZN34_INTERNAL_b732f823_4_k_cu_eec0afba4cuda3std3__436_GLOBAL__N__b732f823_4_k_cu_eec0afba6ignoreE)
_ZN34_INTERNAL_b732f823_4_k_cu_eec0afba4cuda3std3__436_GLOBAL__N__b732f823_4_k_cu_eec0afba6ignoreE:
	.zero		1
	.type		_ZN34_INTERNAL_b732f823_4_k_cu_eec0afba4cuda3std6ranges3__45__cpo4dataE,@object
	.size		_ZN34_INTERNAL_b732f823_4_k_cu_eec0afba4cuda3std6ranges3__45__cpo4dataE,(_ZN34_INTERNAL_b732f823_4_k_cu_eec0afba6thrust24THRUST_300001_SM_1000_NS12placeholders2_7E - _ZN34_INTERNAL_b732f823_4_k_cu_eec0afba4cuda3std6ranges3__45__cpo4dataE)
_ZN34_INTERNAL_b732f823_4_k_cu_eec0afba4cuda3std6ranges3__45__cpo4dataE:
	.zero		1
	.type		_ZN34_INTERNAL_b732f823_4_k_cu_eec0afba6thrust24THRUST_300001_SM_1000_NS12placeholders2_7E,@object
	.size		_ZN34_INTERNAL_b732f823_4_k_cu_eec0afba6thrust24THRUST_300001_SM_1000_NS12placeholders2_7E,(_ZN34_INTERNAL_b732f823_4_k_cu_eec0afba4cuda3std3__45__cpo6rbeginE - _ZN34_INTERNAL_b732f823_4_k_cu_eec0afba6thrust24THRUST_300001_SM_1000_NS12placeholders2_7E)
_ZN34_INTERNAL_b732f823_4_k_cu_eec0afba6thrust24THRUST_300001_SM_1000_NS12placeholders2_7E:
	.zero		1
	.type		_ZN34_INTERNAL_b732f823_4_k_cu_eec0afba4cuda3std3__45__cpo6rbeginE,@object
	.size		_ZN34_INTERNAL_b732f823_4_k_cu_eec0afba4cuda3std3__45__cpo6rbeginE,(_ZN34_INTERNAL_b732f823_4_k_cu_eec0afba4cuda3std6ranges3__45__cpo7advanceE - _ZN34_INTERNAL_b732f823_4_k_cu_eec0afba4cuda3std3__45__cpo6rbeginE)
_ZN34_INTERNAL_b732f823_4_k_cu_eec0afba4cuda3std3__45__cpo6rbeginE:
	.zero		1
	.type		_ZN34_INTERNAL_b732f823_4_k_cu_eec0afba4cuda3std6ranges3__45__cpo7advanceE,@object
	.size		_ZN34_INTERNAL_b732f823_4_k_cu_eec0afba4cuda3std6ranges3__45__cpo7advanceE,(_ZN34_INTERNAL_b732f823_4_k_cu_eec0afba4cuda3std3__47nulloptE - _ZN34_INTERNAL_b732f823_4_k_cu_eec0afba4cuda3std6ranges3__45__cpo7advanceE)
_ZN34_INTERNAL_b732f823_4_k_cu_eec0afba4cuda3std6ranges3__45__cpo7advanceE:
	.zero		1
	.type		_ZN34_INTERNAL_b732f823_4_k_cu_eec0afba4cuda3std3__47nulloptE,@object
	.size		_ZN34_INTERNAL_b732f823_4_k_cu_eec0afba4cuda3std3__47nulloptE,(_ZN34_INTERNAL_b732f823_4_k_cu_eec0afba4cuda3std6ranges3__45__cpo8distanceE - _ZN34_INTERNAL_b732f823_4_k_cu_eec0afba4cuda3std3__47nulloptE)
_ZN34_INTERNAL_b732f823_4_k_cu_eec0afba4cuda3std3__47nulloptE:
	.zero		1
	.type		_ZN34_INTERNAL_b732f823_4_k_cu_eec0afba4cuda3std6ranges3__45__cpo8distanceE,@object
	.size		_ZN34_INTERNAL_b732f823_4_k_cu_eec0afba4cuda3std6ranges3__45__cpo8distanceE,(_ZN34_INTERNAL_b732f823_4_k_cu_eec0afba6thrust24THRUST_300001_SM_1000_NS12placeholders2_6E - _ZN34_INTERNAL_b732f823_4_k_cu_eec0afba4cuda3std6ranges3__45__cpo8distanceE)
_ZN34_INTERNAL_b732f823_4_k_cu_eec0afba4cuda3std6ranges3__45__cpo8distanceE:
	.zero		1
	.type		_ZN34_INTERNAL_b732f823_4_k_cu_eec0afba6thrust24THRUST_300001_SM_1000_NS12placeholders2_6E,@object
	.size		_ZN34_INTERNAL_b732f823_4_k_cu_eec0afba6thrust24THRUST_300001_SM_1000_NS12placeholders2_6E,(_ZN34_INTERNAL_b732f823_4_k_cu_eec0afba4cuda3std3__45__cpo4cendE - _ZN34_INTERNAL_b732f823_4_k_cu_eec0afba6thrust24THRUST_300001_SM_1000_NS12placeholders2_6E)
_ZN34_INTERNAL_b732f823_4_k_cu_eec0afba6thrust24THRUST_300001_SM_1000_NS12placeholders2_6E:
	.zero		1
	.type		_ZN34_INTERNAL_b732f823_4_k_cu_eec0afba4cuda3std3__45__cpo4cendE,@object
	.size		_ZN34_INTERNAL_b732f823_4_k_cu_eec0afba4cuda3std3__45__cpo4cendE,(_ZN34_INTERNAL_b732f823_4_k_cu_eec0afba4cuda3std6ranges3__45__cpo4cendE - _ZN34_INTERNAL_b732f823_4_k_cu_eec0afba4cuda3std3__45__cpo4cendE)
_ZN34_INTERNAL_b732f823_4_k_cu_eec0afba4cuda3std3__45__cpo4cendE:
	.zero		1
	.type		_ZN34_INTERNAL_b732f823_4_k_cu_eec0afba4cuda3std6ranges3__45__cpo4cendE,@object
	.size		_ZN34_INTERNAL_b732f823_4_k_cu_eec0afba4cuda3std6ranges3__45__cpo4cendE,(_ZN34_INTERNAL_b732f823_4_k_cu_eec0afba4cuda3std3__420unreachable_sentinelE - _ZN34_INTERNAL_b732f823_4_k_cu_eec0afba4cuda3std6ranges3__45__cpo4cendE)
_ZN34_INTERNAL_b732f823_4_k_cu_eec0afba4cuda3std6ranges3__45__cpo4cendE:
	.zero		1
	.type		_ZN34_INTERNAL_b732f823_4_k_cu_eec0afba4cuda3std3__420unreachable_sentinelE,@object
	.size		_ZN34_INTERNAL_b732f823_4_k_cu_eec0afba4cuda3std3__420unreachable_sentinelE,(_ZN34_INTERNAL_b732f823_4_k_cu_eec0afba4cuda3std6ranges3__45__cpo5ssizeE - _ZN34_INTERNAL_b732f823_4_k_cu_eec0afba4cuda3std3__420unreachable_sentinelE)
_ZN34_INTERNAL_b732f823_4_k_cu_eec0afba4cuda3std3__420unreachable_sentinelE:
	.zero		1
	.type		_ZN34_INTERNAL_b732f823_4_k_cu_eec0afba4cuda3std6ranges3__45__cpo5ssizeE,@object
	.size		_ZN34_INTERNAL_b732f823_4_k_cu_eec0afba4cuda3std6ranges3__45__cpo5ssizeE,(_ZN34_INTERNAL_b732f823_4_k_cu_eec0afba6thrust24THRUST_300001_SM_1000_NS12placeholders3_10E - _ZN34_INTERNAL_b732f823_4_k_cu_eec0afba4cuda3std6ranges3__45__cpo5ssizeE)
_ZN34_INTERNAL_b732f823_4_k_cu_eec0afba4cuda3std6ranges3__45__cpo5ssizeE:
	.zero		1
	.type		_ZN34_INTERNAL_b732f823_4_k_cu_eec0afba6thrust24THRUST_300001_SM_1000_NS12placeholders3_10E,@object
	.size		_ZN34_INTERNAL_b732f823_4_k_cu_eec0afba6thrust24THRUST_300001_SM_1000_NS12placeholders3_10E,(_ZN34_INTERNAL_b732f823_4_k_cu_eec0afba4cuda3std3__45__cpo5crendE - _ZN34_INTERNAL_b732f823_4_k_cu_eec0afba6thrust24THRUST_300001_SM_1000_NS12placeholders3_10E)
_ZN34_INTERNAL_b732f823_4_k_cu_eec0afba6thrust24THRUST_300001_SM_1000_NS12placeholders3_10E:
	.zero		1
	.type		_ZN34_INTERNAL_b732f823_4_k_cu_eec0afba4cuda3std3__45__cpo5crendE,@object
	.size		_ZN34_INTERNAL_b732f823_4_k_cu_eec0afba4cuda3std3__45__cpo5crendE,(_ZN34_INTERNAL_b732f823_4_k_cu_eec0afba4cuda3std6ranges3__45__cpo4prevE - _ZN34_INTERNAL_b732f823_4_k_cu_eec0afba4cuda3std3__45__cpo5crendE)
_ZN34_INTERNAL_b732f823_4_k_cu_eec0afba4cuda3std3__45__cpo5crendE:
	.zero		1
	.type		_ZN34_INTERNAL_b732f823_4_k_cu_eec0afba4cuda3std6ranges3__45__cpo4prevE,@object
	.size		_ZN34_INTERNAL_b732f823_4_k_cu_eec0afba4cuda3std6ranges3__45__cpo4prevE,(_ZN34_INTERNAL_b732f823_4_k_cu_eec0afba4cuda3std6ranges3__45__cpo9iter_moveE - _ZN34_INTERNAL_b732f823_4_k_cu_eec0afba4cuda3std6ranges3__45__cpo4prevE)
_ZN34_INTERNAL_b732f823_4_k_cu_eec0afba4cuda3std6ranges3__45__cpo4prevE:
	.zero		1
	.type		_ZN34_INTERNAL_b732f823_4_k_cu_eec0afba4cuda3std6ranges3__45__cpo9iter_moveE,@object
	.size		_ZN34_INTERNAL_b732f823_4_k_cu_eec0afba4cuda3std6ranges3__45__cpo9iter_moveE,(_ZN34_INTERNAL_b732f823_4_k_cu_eec0afba6thrust24THRUST_300001_SM_1000_NS12placeholders2_2E - _ZN34_INTERNAL_b732f823_4_k_cu_eec0afba4cuda3std6ranges3__45__cpo9iter_moveE)
_ZN34_INTERNAL_b732f823_4_k_cu_eec0afba4cuda3std6ranges3__45__cpo9iter_moveE:
	.zero		1
	.type		_ZN34_INTERNAL_b732f823_4_k_cu_eec0afba6thrust24THRUST_300001_SM_1000_NS12placeholders2_2E,@object
	.size		_ZN34_INTERNAL_b732f823_4_k_cu_eec0afba6thrust24THRUST_300001_SM_1000_NS12placeholders2_2E,(_ZN34_INTERNAL_b732f823_4_k_cu_eec0afba6thrust24THRUST_300001_SM_1000_NS12placeholders2_4E - _ZN34_INTERNAL_b732f823_4_k_cu_eec0afba6thrust24THRUST_300001_SM_1000_NS12placeholders2_2E)
_ZN34_INTERNAL_b732f823_4_k_cu_eec0afba6thrust24THRUST_300001_SM_1000_NS12placeholders2_2E:
	.zero		1
	.type		_ZN34_INTERNAL_b732f823_4_k_cu_eec0afba6thrust24THRUST_300001_SM_1000_NS12placeholders2_4E,@object
	.size		_ZN34_INTERNAL_b732f823_4_k_cu_eec0afba6thrust24THRUST_300001_SM_1000_NS12placeholders2_4E,(_ZN34_INTERNAL_b732f823_4_k_cu_eec0afba4cuda3std3__45__cpo3endE - _ZN34_INTERNAL_b732f823_4_k_cu_eec0afba6thrust24THRUST_300001_SM_1000_NS12placeholders2_4E)
_ZN34_INTERNAL_b732f823_4_k_cu_eec0afba6thrust24THRUST_300001_SM_1000_NS12placeholders2_4E:
	.zero		1
	.type		_ZN34_INTERNAL_b732f823_4_k_cu_eec0afba4cuda3std3__45__cpo3endE,@object
	.size		_ZN34_INTERNAL_b732f823_4_k_cu_eec0afba4cuda3std3__45__cpo3endE,(_ZN34_INTERNAL_b732f823_4_k_cu_eec0afba4cuda3std6ranges3__45__cpo3endE - _ZN34_INTERNAL_b732f823_4_k_cu_eec0afba4cuda3std3__45__cpo3endE)
_ZN34_INTERNAL_b732f823_4_k_cu_eec0afba4cuda3std3__45__cpo3endE:
	.zero		1
	.type		_ZN34_INTERNAL_b732f823_4_k_cu_eec0afba4cuda3std6ranges3__45__cpo3endE,@object
	.size		_ZN34_INTERNAL_b732f823_4_k_cu_eec0afba4cuda3std6ranges3__45__cpo3endE,(_ZN34_INTERNAL_b732f823_4_k_cu_eec0afba4cuda3std3__419piecewise_constructE - _ZN34_INTERNAL_b732f823_4_k_cu_eec0afba4cuda3std6ranges3__45__cpo3endE)
_ZN34_INTERNAL_b732f823_4_k_cu_eec0afba4cuda3std6ranges3__45__cpo3endE:
	.zero		1
	.type		_ZN34_INTERNAL_b732f823_4_k_cu_eec0afba4cuda3std3__419piecewise_constructE,@object
	.size		_ZN34_INTERNAL_b732f823_4_k_cu_eec0afba4cuda3std3__419piecewise_constructE,(_ZN34_INTERNAL_b732f823_4_k_cu_eec0afba4cuda3std6ranges3__45__cpo5cdataE - _ZN34_INTERNAL_b732f823_4_k_cu_eec0afba4cuda3std3__419piecewise_constructE)
_ZN34_INTERNAL_b732f823_4_k_cu_eec0afba4cuda3std3__419piecewise_constructE:
	.zero		1
	.type		_ZN34_INTERNAL_b732f823_4_k_cu_eec0afba4cuda3std6ranges3__45__cpo5cdataE,@object
	.size		_ZN34_INTERNAL_b732f823_4_k_cu_eec0afba4cuda3std6ranges3__45__cpo5cdataE,(_ZN34_INTERNAL_b732f823_4_k_cu_eec0afba6thrust24THRUST_300001_SM_1000_NS12placeholders2_8E - _ZN34_INTERNAL_b732f823_4_k_cu_eec0afba4cuda3std6ranges3__45__cpo5cdataE)
_ZN34_INTERNAL_b732f823_4_k_cu_eec0afba4cuda3std6ranges3__45__cpo5cdataE:
	.zero		1
	.type		_ZN34_INTERNAL_b732f823_4_k_cu_eec0afba6thrust24THRUST_300001_SM_1000_NS12placeholders2_8E,@object
	.size		_ZN34_INTERNAL_b732f823_4_k_cu_eec0afba6thrust24THRUST_300001_SM_1000_NS12placeholders2_8E,(_ZN34_INTERNAL_b732f823_4_k_cu_eec0afba4cuda3std3__45__cpo4rendE - _ZN34_INTERNAL_b732f823_4_k_cu_eec0afba6thrust24THRUST_300001_SM_1000_NS12placeholders2_8E)
_ZN34_INTERNAL_b732f823_4_k_cu_eec0afba6thrust24THRUST_300001_SM_1000_NS12placeholders2_8E:
	.zero		1
	.type		_ZN34_INTERNAL_b732f823_4_k_cu_eec0afba4cuda3std3__45__cpo4rendE,@object
	.size		_ZN34_INTERNAL_b732f823_4_k_cu_eec0afba4cuda3std3__45__cpo4rendE,(_ZN34_INTERNAL_b732f823_4_k_cu_eec0afba4cuda3std6ranges3__45__cpo9iter_swapE - _ZN34_INTERNAL_b732f823_4_k_cu_eec0afba4cuda3std3__45__cpo4rendE)
_ZN34_INTERNAL_b732f823_4_k_cu_eec0afba4cuda3std3__45__cpo4rendE:
	.zero		1
	.type		_ZN34_INTERNAL_b732f823_4_k_cu_eec0afba4cuda3std6ranges3__45__cpo9iter_swapE,@object
	.size		_ZN34_INTERNAL_b732f823_4_k_cu_eec0afba4cuda3std6ranges3__45__cpo9iter_swapE,(_ZN34_INTERNAL_b732f823_4_k_cu_eec0afba4cuda3std3__48unexpectE - _ZN34_INTERNAL_b732f823_4_k_cu_eec0afba4cuda3std6ranges3__45__cpo9iter_swapE)
_ZN34_INTERNAL_b732f823_4_k_cu_eec0afba4cuda3std6ranges3__45__cpo9iter_swapE:
	.zero		1
	.type		_ZN34_INTERNAL_b732f823_4_k_cu_eec0afba4cuda3std3__48unexpectE,@object
	.size		_ZN34_INTERNAL_b732f823_4_k_cu_eec0afba4cuda3std3__48unexpectE,(_ZN34_INTERNAL_b732f823_4_k_cu_eec0afba6thrust24THRUST_300001_SM_1000_NS6system6detail10sequential3seqE - _ZN34_INTERNAL_b732f823_4_k_cu_eec0afba4cuda3std3__48unexpectE)
_ZN34_INTERNAL_b732f823_4_k_cu_eec0afba4cuda3std3__48unexpectE:
	.zero		1
	.type		_ZN34_INTERNAL_b732f823_4_k_cu_eec0afba6thrust24THRUST_300001_SM_1000_NS6system6detail10sequential3seqE,@object
	.size		_ZN34_INTERNAL_b732f823_4_k_cu_eec0afba6thrust24THRUST_300001_SM_1000_NS6system6detail10sequential3seqE,(.L_29 - _ZN34_INTERNAL_b732f823_4_k_cu_eec0afba6thrust24THRUST_300001_SM_1000_NS6system6detail10sequential3seqE)
_ZN34_INTERNAL_b732f823_4_k_cu_eec0afba6thrust24THRUST_300001_SM_1000_NS6system6detail10sequential3seqE:
	.zero		1
.L_29:


//--------------------- .nv.constant0._ZN9benchmark12cub_myreduce6kernelEPii --------------------------
	.section	.nv.constant0._ZN9benchmark12cub_myreduce6kernelEPii,"a",@progbits
	.sectionflags	@""
	.align	4
.nv.constant0._ZN9benchmark12cub_myreduce6kernelEPii:
	.zero		908


//--------------------- .nv.constant0._ZN3cub18CUB_300001_SM_10006detail11EmptyKernelIvEEvv --------------------------
	.section	.nv.constant0._ZN3cub18CUB_300001_SM_10006detail11EmptyKernelIvEEvv,"a",@progbits
	.sectionflags	@""
	.align	4
.nv.constant0._ZN3cub18CUB_300001_SM_10006detail11EmptyKernelIvEEvv:
	.zero		896


//--------------------- SYMBOLS --------------------------

	.type		.nv.reservedSmem.offset0,@object
	.size		.nv.reservedSmem.offset0,0x4
